	.headerflags	@"EF_CUDA_TEXMODE_UNIFIED EF_CUDA_64BIT_ADDRESS EF_CUDA_ACCELERATORS EF_CUDA_SM90 EF_CUDA_VIRTUAL_SM(EF_CUDA_SM90)"
	.elftype	@"ET_EXEC"


//--------------------- .nv.info                  --------------------------
	.section	.nv.info,"",@"SHT_CUDA_INFO"
	.align	4


	//----- nvinfo : EIATTR_REGCOUNT
	.align		4
        /*0000*/ 	.byte	0x04, 0x2f
        /*0002*/ 	.short	(.L_3 - .L_2)
	.align		4
.L_2:
        /*0004*/ 	.word	index@(triton_poi_fused__native_batch_norm_legit_no_training_relu_3)
        /*0008*/ 	.word	0x00000020


	//----- nvinfo : EIATTR_MIN_STACK_SIZE
	.align		4
.L_3:
        /*000c*/ 	.byte	0x04, 0x12
        /*000e*/ 	.short	(.L_5 - .L_4)
	.align		4
.L_4:
        /*0010*/ 	.word	index@(triton_poi_fused__native_batch_norm_legit_no_training_relu_3)
        /*0014*/ 	.word	0x00000000


	//----- nvinfo : EIATTR_FRAME_SIZE
	.align		4
.L_5:
        /*0018*/ 	.byte	0x04, 0x11
        /*001a*/ 	.short	(.L_7 - .L_6)
	.align		4
.L_6:
        /*001c*/ 	.word	index@(triton_poi_fused__native_batch_norm_legit_no_training_relu_3)
        /*0020*/ 	.word	0x00000000


	//----- nvinfo : EIATTR_MIN_STACK_SIZE
	.align		4
.L_7:
        /*0024*/ 	.byte	0x04, 0x12
        /*0026*/ 	.short	(.L_9 - .L_8)
	.align		4
.L_8:
        /*0028*/ 	.word	index@(triton_poi_fused__native_batch_norm_legit_no_training_relu_3)
        /*002c*/ 	.word	0x00000000
.L_9:


//--------------------- .nv.info.triton_poi_fused__native_batch_norm_legit_no_training_relu_3 --------------------------
	.section	.nv.info.triton_poi_fused__native_batch_norm_legit_no_training_relu_3,"",@"SHT_CUDA_INFO"
	.sectionflags	@""
	.align	4


	//----- nvinfo : EIATTR_CUDA_API_VERSION
	.align		4
        /*0000*/ 	.byte	0x04, 0x37
        /*0002*/ 	.short	(.L_11 - .L_10)
.L_10:
        /*0004*/ 	.word	0x0000007c


	//----- nvinfo : EIATTR_KPARAM_INFO
	.align		4
.L_11:
        /*0008*/ 	.byte	0x04, 0x17
        /*000a*/ 	.short	(.L_13 - .L_12)
.L_12:
        /*000c*/ 	.word	0x00000000
        /*0010*/ 	.short	0x0007
        /*0012*/ 	.short	0x0034
        /*0014*/ 	.byte	0x00, 0xf0, 0x11, 0x00


	//----- nvinfo : EIATTR_KPARAM_INFO
	.align		4
.L_13:
        /*0018*/ 	.byte	0x04, 0x17
        /*001a*/ 	.short	(.L_15 - .L_14)
.L_14:
        /*001c*/ 	.word	0x00000000
        /*0020*/ 	.short	0x0006
        /*0022*/ 	.short	0x0030
        /*0024*/ 	.byte	0x00, 0xf0, 0x11, 0x00


	//----- nvinfo : EIATTR_KPARAM_INFO
	.align		4
.L_15:
        /*0028*/ 	.byte	0x04, 0x17
        /*002a*/ 	.short	(.L_17 - .L_16)
.L_16:
        /*002c*/ 	.word	0x00000000
        /*0030*/ 	.short	0x0005
        /*0032*/ 	.short	0x0028
        /*0034*/ 	.byte	0x00, 0xf4, 0x21, 0x00


	//----- nvinfo : EIATTR_KPARAM_INFO
	.align		4
.L_17:
        /*0038*/ 	.byte	0x04, 0x17
        /*003a*/ 	.short	(.L_19 - .L_18)
.L_18:
        /*003c*/ 	.word	0x00000000
        /*0040*/ 	.short	0x0004
        /*0042*/ 	.short	0x0020
        /*0044*/ 	.byte	0x00, 0xf4, 0x21, 0x00


	//----- nvinfo : EIATTR_KPARAM_INFO
	.align		4
.L_19:
        /*0048*/ 	.byte	0x04, 0x17
        /*004a*/ 	.short	(.L_21 - .L_20)
.L_20:
        /*004c*/ 	.word	0x00000000
        /*0050*/ 	.short	0x0003
        /*0052*/ 	.short	0x0018
        /*0054*/ 	.byte	0x00, 0xf4, 0x21, 0x00


	//----- nvinfo : EIATTR_KPARAM_INFO
	.align		4
.L_21:
        /*0058*/ 	.byte	0x04, 0x17
        /*005a*/ 	.short	(.L_23 - .L_22)
.L_22:
        /*005c*/ 	.word	0x00000000
        /*0060*/ 	.short	0x0002
        /*0062*/ 	.short	0x0010
        /*0064*/ 	.byte	0x00, 0xf4, 0x21, 0x00


	//----- nvinfo : EIATTR_KPARAM_INFO
	.align		4
.L_23:
        /*0068*/ 	.byte	0x04, 0x17
        /*006a*/ 	.short	(.L_25 - .L_24)
.L_24:
        /*006c*/ 	.word	0x00000000
        /*0070*/ 	.short	0x0001
        /*0072*/ 	.short	0x0008
        /*0074*/ 	.byte	0x00, 0xf4, 0x21, 0x00


	//----- nvinfo : EIATTR_KPARAM_INFO
	.align		4
.L_25:
        /*0078*/ 	.byte	0x04, 0x17
        /*007a*/ 	.short	(.L_27 - .L_26)
.L_26:
        /*007c*/ 	.word	0x00000000
        /*0080*/ 	.short	0x0000
        /*0082*/ 	.short	0x0000
        /*0084*/ 	.byte	0x00, 0xf4, 0x21, 0x00


	//----- nvinfo : EIATTR_SPARSE_MMA_MASK
	.align		4
.L_27:
        /*0088*/ 	.byte	0x03, 0x50
        /*008a*/ 	.short	0x0000


	//----- nvinfo : EIATTR_MAXREG_COUNT
	.align		4
        /*008c*/ 	.byte	0x03, 0x1b
        /*008e*/ 	.short	0x00ff


	//----- nvinfo : EIATTR_EXIT_INSTR_OFFSETS
	.align		4
        /*0090*/ 	.byte	0x04, 0x1c
        /*0092*/ 	.short	(.L_29 - .L_28)


	//   ....[0]....
.L_28:
        /*0094*/ 	.word	0x00001050


	//   ....[1]....
        /*0098*/ 	.word	0x00001100


	//----- nvinfo : EIATTR_REQNTID
	.align		4
.L_29:
        /*009c*/ 	.byte	0x04, 0x10
        /*009e*/ 	.short	(.L_31 - .L_30)
.L_30:
        /*00a0*/ 	.word	0x00000080
        /*00a4*/ 	.word	0x00000001
        /*00a8*/ 	.word	0x00000001


	//----- nvinfo : EIATTR_CBANK_PARAM_SIZE
	.align		4
.L_31:
        /*00ac*/ 	.byte	0x03, 0x19
        /*00ae*/ 	.short	0x0038


	//----- nvinfo : EIATTR_PARAM_CBANK
	.align		4
        /*00b0*/ 	.byte	0x04, 0x0a
        /*00b2*/ 	.short	(.L_33 - .L_32)
	.align		4
.L_32:
        /*00b4*/ 	.word	index@(.nv.constant0.triton_poi_fused__native_batch_norm_legit_no_training_relu_3)
        /*00b8*/ 	.short	0x0210
        /*00ba*/ 	.short	0x0038


	//----- nvinfo : EIATTR_SW_WAR
	.align		4
.L_33:
        /*00bc*/ 	.byte	0x04, 0x36
        /*00be*/ 	.short	(.L_35 - .L_34)
.L_34:
        /*00c0*/ 	.word	0x00000008
.L_35:


//--------------------- .nv.callgraph             --------------------------
	.section	.nv.callgraph,"",@"SHT_CUDA_CALLGRAPH"
	.align	4
	.sectionentsize	8
	.align		4
        /*0000*/ 	.word	0x00000000
	.align		4
        /*0004*/ 	.word	0xffffffff
	.align		4
        /*0008*/ 	.word	0x00000000
	.align		4
        /*000c*/ 	.word	0xfffffffe
	.align		4
        /*0010*/ 	.word	0x00000000
	.align		4
        /*0014*/ 	.word	0xfffffffd
	.align		4
        /*0018*/ 	.word	0x00000000
	.align		4
        /*001c*/ 	.word	0xfffffffc


//--------------------- .nv.constant4             --------------------------
	.section	.nv.constant4,"a",@progbits
	.align	8
	.align		8
.nv.constant4:
        /*0000*/ 	.dword	_$_str
	.align		8
        /*0008*/ 	.dword	_$_str_$_2


//--------------------- .text.triton_poi_fused__native_batch_norm_legit_no_training_relu_3 --------------------------
	.section	.text.triton_poi_fused__native_batch_norm_legit_no_training_relu_3,"ax",@progbits
	.sectionflags	@"SHF_BARRIERS=1"
	.align	128
        .global         triton_poi_fused__native_batch_norm_legit_no_training_relu_3
        .type           triton_poi_fused__native_batch_norm_legit_no_training_relu_3,@function
        .size           triton_poi_fused__native_batch_norm_legit_no_training_relu_3,(.L_x_1 - triton_poi_fused__native_batch_norm_legit_no_training_relu_3)
        .other          triton_poi_fused__native_batch_norm_legit_no_training_relu_3,@"STO_CUDA_ENTRY STV_DEFAULT"
triton_poi_fused__native_batch_norm_legit_no_training_relu_3:
.text.triton_poi_fused__native_batch_norm_legit_no_training_relu_3:
[----:B------:R-:W0:Y:S01]  /*0000*/  LDC R1, c[0x0][0x28] ;  /* 0x00000a00ff017b82 */ /* 0x000e220000000800 */
[----:B------:R-:W1:Y:S07]  /*0010*/  S2R R2, SR_CTAID.Y ;  /* 0x0000000000027919 */ /* 0x000e6e0000002600 */
[----:B------:R-:W2:Y:S01]  /*0020*/  LDC.64 R12, c[0x0][0x220] ;  /* 0x00008800ff0c7b82 */ /* 0x000ea20000000a00 */
[----:B------:R-:W-:Y:S01]  /*0030*/  CS2R R6, SRZ ;  /* 0x0000000000067805 */ /* 0x000fe2000001ff00 */
[----:B------:R-:W-:Y:S01]  /*0040*/  ULDC.64 UR6, c[0x0][0x208] ;  /* 0x0000820000067ab9 */ /* 0x000fe20000000a00 */
[----:B------:R-:W3:Y:S01]  /*0050*/  S2R R0, SR_TID.X ;  /* 0x0000000000007919 */ /* 0x000ee20000002100 */
[----:B------:R-:W4:Y:S04]  /*0060*/  S2R R27, SR_CTAID.X ;  /* 0x00000000001b7919 */ /* 0x000f280000002500 */
[----:B------:R-:W5:Y:S08]  /*0070*/  LDC.64 R24, c[0x0][0x210] ;  /* 0x00008400ff187b82 */ /* 0x000f700000000a00 */
[----:B------:R-:W4:Y:S01]  /*0080*/  LDC.64 R20, c[0x0][0x218] ;  /* 0x00008600ff147b82 */ /* 0x000f220000000a00 */
[----:B-1----:R-:W-:-:S02]  /*0090*/  IMAD.SHL.U32 R2, R2, 0x200, RZ ;  /* 0x0000020002027824 */ /* 0x002fc400078e00ff */
[----:B---3--:R-:W-:-:S05]  /*00a0*/  IMAD.SHL.U32 R3, R0, 0x4, RZ ;  /* 0x0000000400037824 */ /* 0x008fca00078e00ff */
[----:B------:R-:W-:-:S04]  /*00b0*/  LOP3.LUT R3, R2, 0x1fc, R3, 0xf8, !PT ;  /* 0x000001fc02037812 */ /* 0x000fc800078ef803 */
[C---:B------:R-:W-:Y:S01]  /*00c0*/  ISETP.GE.AND P0, PT, R3.reuse, 0x180, PT ;  /* 0x000001800300780c */ /* 0x040fe20003f06270 */
[----:B------:R-:W-:-:S05]  /*00d0*/  IMAD.HI R4, R3, 0x2aaaaaab, RZ ;  /* 0x2aaaaaab03047827 */ /* 0x000fca00078e02ff */
[----:B------:R-:W-:-:S04]  /*00e0*/  SHF.R.U32.HI R5, RZ, 0x1f, R4 ;  /* 0x0000001fff057819 */ /* 0x000fc80000011604 */
[----:B------:R-:W-:Y:S02]  /*00f0*/  LEA.HI.SX32 R8, R4, R5, 0x1c ;  /* 0x0000000504087211 */ /* 0x000fe400078fe2ff */
[----:B------:R-:W-:-:S03]  /*0100*/  CS2R R4, SRZ ;  /* 0x0000000000047805 */ /* 0x000fc6000001ff00 */
[----:B------:R-:W-:-:S04]  /*0110*/  IMAD R23, R8, -0x60, R3 ;  /* 0xffffffa008177824 */ /* 0x000fc800078e0203 */
[----:B--2---:R-:W-:-:S05]  /*0120*/  IMAD.WIDE R12, R23, 0x4, R12 ;  /* 0x00000004170c7825 */ /* 0x004fca00078e020c */
[----:B------:R1:W2:Y:S01]  /*0130*/  @!P0 LDG.E.EL.128 R4, desc[UR6][R12.64] ;  /* 0x000000060c048981 */ /* 0x0002a2000c2e1d00 */
[----:B----4-:R-:W-:Y:S01]  /*0140*/  SHF.L.U32 R3, R27, 0x1, RZ ;  /* 0x000000011b037819 */ /* 0x010fe200000006ff */
[----:B------:R-:W-:Y:S01]  /*0150*/  IMAD R8, R8, 0x16860, R23 ;  /* 0x0001686008087824 */ /* 0x000fe200078e0217 */
[----:B------:R-:W-:Y:S02]  /*0160*/  CS2R R10, SRZ ;  /* 0x00000000000a7805 */ /* 0x000fe4000001ff00 */
[----:B------:R-:W-:Y:S01]  /*0170*/  ISETP.LT.AND P1, PT, R3, 0x3c1, !P0 ;  /* 0x000003c10300780c */ /* 0x000fe20004721270 */
[----:B------:R-:W-:Y:S01]  /*0180*/  IMAD R27, R27, 0xc0, R8 ;  /* 0x000000c01b1b7824 */ /* 0x000fe200078e0208 */
[----:B------:R-:W-:Y:S01]  /*0190*/  CS2R R8, SRZ ;  /* 0x0000000000087805 */ /* 0x000fe2000001ff00 */
[----:B-1----:R-:W-:-:S03]  /*01a0*/  VIADD R12, R3, 0x1 ;  /* 0x00000001030c7836 */ /* 0x002fc60000000000 */
[----:B------:R-:W-:Y:S01]  /*01b0*/  IADD3 R13, R27, 0x60, RZ ;  /* 0x000000601b0d7810 */ /* 0x000fe20007ffe0ff */
[----:B-----5:R-:W-:Y:S01]  /*01c0*/  IMAD.WIDE R26, R27, 0x4, R24 ;  /* 0x000000041b1a7825 */ /* 0x020fe200078e0218 */
[----:B------:R-:W-:-:S03]  /*01d0*/  ISETP.LT.AND P2, PT, R12, 0x3c1, !P0 ;  /* 0x000003c10c00780c */ /* 0x000fc60004741270 */
[----:B------:R-:W-:Y:S01]  /*01e0*/  IMAD.WIDE R24, R13, 0x4, R24 ;  /* 0x000000040d187825 */ /* 0x000fe200078e0218 */
[----:B------:R-:W-:Y:S02]  /*01f0*/  CS2R R16, SRZ ;  /* 0x0000000000107805 */ /* 0x000fe4000001ff00 */
[----:B------:R-:W-:Y:S02]  /*0200*/  CS2R R18, SRZ ;  /* 0x0000000000127805 */ /* 0x000fe4000001ff00 */
[----:B------:R-:W-:Y:S02]  /*0210*/  CS2R R12, SRZ ;  /* 0x00000000000c7805 */ /* 0x000fe4000001ff00 */
[----:B------:R-:W-:Y:S01]  /*0220*/  CS2R R14, SRZ ;  /* 0x00000000000e7805 */ /* 0x000fe2000001ff00 */
[C---:B0-----:R-:W-:Y:S01]  /*0230*/  IMAD.WIDE R20, R23.reuse, 0x4, R20 ;  /* 0x0000000417147825 */ /* 0x041fe200078e0214 */
[----:B------:R-:W3:Y:S04]  /*0240*/  @P1 LDG.E.EL.128 R8, desc[UR6][R26.64] ;  /* 0x000000061a081981 */ /* 0x000ee8000c2e1d00 */
[----:B------:R0:W3:Y:S04]  /*0250*/  @!P0 LDG.E.EL.128 R12, desc[UR6][R20.64] ;  /* 0x00000006140c8981 */ /* 0x0000e8000c2e1d00 */
[----:B------:R3:W4:Y:S01]  /*0260*/  @P2 LDG.E.EL.128 R16, desc[UR6][R24.64] ;  /* 0x0000000618102981 */ /* 0x000722000c2e1d00 */
[----:B0-----:R-:W0:Y:S02]  /*0270*/  LDC.64 R20, c[0x0][0x230] ;  /* 0x00008c00ff147b82 */ /* 0x001e240000000a00 */
[----:B0-----:R-:W-:-:S04]  /*0280*/  IMAD.WIDE R20, R23, 0x4, R20 ;  /* 0x0000000417147825 */ /* 0x001fc800078e0214 */
[----:B--2---:R-:W-:Y:S01]  /*0290*/  FADD R4, R4, 9.9999997473787516356e-06 ;  /* 0x3727c5ac04047421 */ /* 0x004fe20000000000 */
[----:B------:R-:W-:Y:S01]  /*02a0*/  FADD R5, R5, 9.9999997473787516356e-06 ;  /* 0x3727c5ac05057421 */ /* 0x000fe20000000000 */
[----:B------:R-:W-:Y:S02]  /*02b0*/  FADD R6, R6, 9.9999997473787516356e-06 ;  /* 0x3727c5ac06067421 */ /* 0x000fe40000000000 */
[----:B------:R-:W0:Y:S08]  /*02c0*/  MUFU.SQRT R26, R4 ;  /* 0x00000004001a7308 */ /* 0x000e300000002000 */
[----:B------:R1:W2:Y:S01]  /*02d0*/  MUFU.SQRT R27, R5 ;  /* 0x00000005001b7308 */ /* 0x0002a20000002000 */
[----:B0-----:R-:W-:-:S07]  /*02e0*/  FSETP.GT.AND P1, PT, R26, 8.50705917302346158658e+37, PT ;  /* 0x7e8000001a00780b */ /* 0x001fce0003f24000 */
[----:B------:R0:W5:Y:S01]  /*02f0*/  MUFU.SQRT R29, R6 ;  /* 0x00000006001d7308 */ /* 0x0001620000002000 */
[----:B------:R-:W-:Y:S01]  /*0300*/  FSETP.GEU.AND P4, PT, R26, 1.175494350822287508e-38, PT ;  /* 0x008000001a00780b */ /* 0x000fe20003f8e000 */
[----:B-1----:R-:W1:Y:S01]  /*0310*/  LDC.64 R4, c[0x0][0x228] ;  /* 0x00008a00ff047b82 */ /* 0x002e620000000a00 */
[----:B---3--:R-:W-:Y:S01]  /*0320*/  FADD R24, -R13, R9 ;  /* 0x000000090d187221 */ /* 0x008fe20000000100 */
[C---:B--2---:R-:W-:Y:S01]  /*0330*/  FSETP.GT.AND P2, PT, R27.reuse, 8.50705917302346158658e+37, PT ;  /* 0x7e8000001b00780b */ /* 0x044fe20003f44000 */
[----:B------:R-:W-:Y:S01]  /*0340*/  FADD R25, -R14, R10 ;  /* 0x0000000a0e197221 */ /* 0x000fe20000000100 */
[----:B------:R-:W-:Y:S01]  /*0350*/  FSETP.GEU.AND P5, PT, R27, 1.175494350822287508e-38, PT ;  /* 0x008000001b00780b */ /* 0x000fe20003fae000 */
[C---:B0-----:R-:W-:Y:S01]  /*0360*/  FADD R6, -R12.reuse, R8 ;  /* 0x000000080c067221 */ /* 0x041fe20000000100 */
[----:B----4-:R-:W-:Y:S01]  /*0370*/  FADD R22, -R12, R16 ;  /* 0x000000100c167221 */ /* 0x010fe20000000100 */
[----:B------:R-:W-:Y:S01]  /*0380*/  @P1 FMUL R26, R26, 0.25 ;  /* 0x3e8000001a1a1820 */ /* 0x000fe20000400000 */
[----:B------:R-:W-:-:S02]  /*0390*/  IMAD.MOV.U32 R16, RZ, RZ, 0x3e800000 ;  /* 0x3e800000ff107424 */ /* 0x000fc400078e00ff */
[----:B------:R-:W-:Y:S01]  /*03a0*/  FADD R17, -R13, R17 ;  /* 0x000000110d117221 */ /* 0x000fe20000000100 */
[C---:B-----5:R-:W-:Y:S01]  /*03b0*/  FSETP.GT.AND P3, PT, R29.reuse, 8.50705917302346158658e+37, PT ;  /* 0x7e8000001d00780b */ /* 0x060fe20003f64000 */
[----:B------:R-:W-:Y:S01]  /*03c0*/  @!P4 FMUL R26, R26, 16777216 ;  /* 0x4b8000001a1ac820 */ /* 0x000fe20000400000 */
[----:B------:R-:W-:Y:S01]  /*03d0*/  FSETP.GEU.AND P6, PT, R29, 1.175494350822287508e-38, PT ;  /* 0x008000001d00780b */ /* 0x000fe20003fce000 */
[----:B------:R-:W-:Y:S01]  /*03e0*/  FADD R18, -R14, R18 ;  /* 0x000000120e127221 */ /* 0x000fe20000000100 */
[C---:B------:R-:W-:Y:S01]  /*03f0*/  FSEL R9, R16.reuse, 1, P1 ;  /* 0x3f80000010097808 */ /* 0x040fe20000800000 */
[----:B------:R-:W-:Y:S01]  /*0400*/  @P2 FMUL R27, R27, 0.25 ;  /* 0x3e8000001b1b2820 */ /* 0x000fe20000400000 */
[C---:B------:R-:W-:Y:S01]  /*0410*/  FSEL R10, R16.reuse, 1, P2 ;  /* 0x3f800000100a7808 */ /* 0x040fe20001000000 */
[----:B------:R-:W-:Y:S01]  /*0420*/  MUFU.RCP R26, R26 ;  /* 0x0000001a001a7308 */ /* 0x000fe20000001000 */
[----:B------:R-:W-:Y:S01]  /*0430*/  FSEL R13, R16, 1, P3 ;  /* 0x3f800000100d7808 */ /* 0x000fe20001800000 */
[----:B------:R-:W-:Y:S01]  /*0440*/  @!P5 FMUL R27, R27, 16777216 ;  /* 0x4b8000001b1bd820 */ /* 0x000fe20000400000 */
[----:B------:R-:W-:Y:S01]  /*0450*/  @!P4 FMUL R9, R9, 16777216 ;  /* 0x4b8000000909c820 */ /* 0x000fe20000400000 */
[----:B------:R-:W-:Y:S01]  /*0460*/  @!P5 FMUL R10, R10, 16777216 ;  /* 0x4b8000000a0ad820 */ /* 0x000fe20000400000 */
[----:B------:R-:W-:Y:S01]  /*0470*/  FADD R28, -R15, R11 ;  /* 0x0000000b0f1c7221 */ /* 0x000fe20000000100 */
[----:B------:R-:W-:Y:S01]  /*0480*/  @P3 FMUL R29, R29, 0.25 ;  /* 0x3e8000001d1d3820 */ /* 0x000fe20000400000 */
[----:B------:R-:W-:Y:S01]  /*0490*/  FADD R19, -R15, R19 ;  /* 0x000000130f137221 */ /* 0x000fe20000000100 */
[----:B------:R-:W0:Y:S01]  /*04a0*/  MUFU.RCP R27, R27 ;  /* 0x0000001b001b7308 */ /* 0x000e220000001000 */
[----:B------:R-:W-:Y:S01]  /*04b0*/  @!P6 FMUL R13, R13, 16777216 ;  /* 0x4b8000000d0de820 */ /* 0x000fe20000400000 */
[----:B------:R-:W-:Y:S01]  /*04c0*/  @!P6 FMUL R29, R29, 16777216 ;  /* 0x4b8000001d1de820 */ /* 0x000fe20000400000 */
[----:B-1----:R-:W-:-:S05]  /*04d0*/  IMAD.WIDE R4, R23, 0x4, R4 ;  /* 0x0000000417047825 */ /* 0x002fca00078e0204 */
[----:B------:R1:W2:Y:S01]  /*04e0*/  MUFU.RCP R8, R29 ;  /* 0x0000001d00087308 */ /* 0x0002a20000001000 */
[----:B------:R-:W-:Y:S01]  /*04f0*/  CS2R R14, SRZ ;  /* 0x00000000000e7805 */ /* 0x000fe2000001ff00 */
[----:B0-----:R-:W-:Y:S01]  /*0500*/  FMUL R27, R27, R10 ;  /* 0x0000000a1b1b7220 */ /* 0x001fe20000400000 */
[----:B------:R-:W-:Y:S01]  /*0510*/  CS2R R10, SRZ ;  /* 0x00000000000a7805 */ /* 0x000fe2000001ff00 */
[----:B-1----:R-:W-:Y:S01]  /*0520*/  FMUL R29, R26, R9 ;  /* 0x000000091a1d7220 */ /* 0x002fe20000400000 */
[----:B--2---:R-:W-:Y:S01]  /*0530*/  FMUL R26, R8, R13 ;  /* 0x0000000d081a7220 */ /* 0x004fe20000400000 */
[----:B------:R-:W-:Y:S02]  /*0540*/  CS2R R8, SRZ ;  /* 0x0000000000087805 */ /* 0x000fe4000001ff00 */
[----:B------:R-:W-:-:S04]  /*0550*/  CS2R R12, SRZ ;  /* 0x00000000000c7805 */ /* 0x000fc8000001ff00 */
[----:B------:R0:W2:Y:S04]  /*0560*/  @!P0 LDG.E.EL.128 R8, desc[UR6][R4.64] ;  /* 0x0000000604088981 */ /* 0x0000a8000c2e1d00 */
[----:B------:R1:W2:Y:S01]  /*0570*/  @!P0 LDG.E.EL.128 R12, desc[UR6][R20.64] ;  /* 0x00000006140c8981 */ /* 0x0002a2000c2e1d00 */
[----:B------:R-:W-:Y:S01]  /*0580*/  FADD R23, R7, 9.9999997473787516356e-06 ;  /* 0x3727c5ac07177421 */ /* 0x000fe20000000000 */
[----:B------:R-:W-:Y:S01]  /*0590*/  LOP3.LUT R3, R3, 0x1, R0, 0xf8, !PT ;  /* 0x0000000103037812 */ /* 0x000fe200078ef800 */
[----:B------:R-:W3:Y:S01]  /*05a0*/  S2UR UR5, SR_CgaCtaId ;  /* 0x00000000000579c3 */ /* 0x000ee20000008800 */
[----:B------:R-:W-:Y:S01]  /*05b0*/  SHF.R.U32.HI R0, RZ, 0x1, R0 ;  /* 0x00000001ff007819 */ /* 0x000fe20000011600 */
[----:B------:R-:W4:Y:S01]  /*05c0*/  MUFU.SQRT R7, R23 ;  /* 0x0000001700077308 */ /* 0x000f220000002000 */
[----:B------:R-:W-:Y:S01]  /*05d0*/  ISETP.GE.AND P0, PT, R3, 0x3c1, PT ;  /* 0x000003c10300780c */ /* 0x000fe20003f06270 */
[----:B------:R-:W-:Y:S01]  /*05e0*/  FMUL R24, R27, R24 ;  /* 0x000000181b187220 */ /* 0x000fe20000400000 */
[----:B------:R-:W-:Y:S01]  /*05f0*/  LOP3.LUT R0, R2, 0x3f, R0, 0xf8, !PT ;  /* 0x0000003f02007812 */ /* 0x000fe200078ef800 */
[----:B------:R-:W-:Y:S01]  /*0600*/  UMOV UR4, 0x400 ;  /* 0x0000040000047882 */ /* 0x000fe20000000000 */
[----:B------:R-:W-:Y:S01]  /*0610*/  ISETP.LT.AND P1, PT, R2, RZ, !P0 ;  /* 0x000000ff0200720c */ /* 0x000fe20004721270 */
[----:B------:R-:W-:-:S02]  /*0620*/  FMUL R25, R26, R25 ;  /* 0x000000191a197220 */ /* 0x000fc40000400000 */
[----:B0-----:R-:W-:-:S05]  /*0630*/  IMAD.HI R5, R0, 0x2aaaaaab, RZ ;  /* 0x2aaaaaab00057827 */ /* 0x001fca00078e02ff */
[----:B------:R-:W-:Y:S02]  /*0640*/  SHF.R.U32.HI R4, RZ, 0x1f, R5 ;  /* 0x0000001fff047819 */ /* 0x000fe40000011605 */
[C---:B----4-:R-:W-:Y:S02]  /*0650*/  FSETP.GT.AND P2, PT, R7.reuse, 8.50705917302346158658e+37, PT ;  /* 0x7e8000000700780b */ /* 0x050fe40003f44000 */
[----:B------:R-:W-:Y:S02]  /*0660*/  FSETP.GEU.AND P3, PT, R7, 1.175494350822287508e-38, PT ;  /* 0x008000000700780b */ /* 0x000fe40003f6e000 */
[----:B------:R-:W-:Y:S02]  /*0670*/  LEA.HI.SX32 R5, R5, R4, 0x1c ;  /* 0x0000000405057211 */ /* 0x000fe400078fe2ff */
[----:B------:R-:W0:Y:S01]  /*0680*/  S2R R4, SR_TID.X ;  /* 0x0000000000047919 */ /* 0x000e220000002100 */
[----:B------:R-:W-:Y:S01]  /*0690*/  FSEL R16, R16, 1, P2 ;  /* 0x3f80000010107808 */ /* 0x000fe20001000000 */
[----:B---3--:R-:W-:Y:S01]  /*06a0*/  UPRMT UR4, UR5, 0x654, UR4 ;  /* 0x0000065405047896 */ /* 0x008fe20008000004 */
[----:B------:R-:W-:-:S04]  /*06b0*/  IMAD R2, R5, -0x60, R0 ;  /* 0xffffffa005027824 */ /* 0x000fc800078e0200 */
[----:B------:R-:W-:Y:S01]  /*06c0*/  @P2 FMUL R7, R7, 0.25 ;  /* 0x3e80000007072820 */ /* 0x000fe20000400000 */
[----:B------:R-:W-:Y:S02]  /*06d0*/  IMAD R2, R2, 0x3c1, R3 ;  /* 0x000003c102027824 */ /* 0x000fe400078e0203 */
[----:B------:R-:W-:Y:S01]  /*06e0*/  @!P3 FMUL R16, R16, 16777216 ;  /* 0x4b8000001010b820 */ /* 0x000fe20000400000 */
[----:B------:R-:W-:Y:S01]  /*06f0*/  @!P3 FMUL R7, R7, 16777216 ;  /* 0x4b8000000707b820 */ /* 0x000fe20000400000 */
[----:B------:R-:W-:Y:S02]  /*0700*/  IMAD R2, R5, 0x258a0, R2 ;  /* 0x000258a005027824 */ /* 0x000fe400078e0202 */
[C---:B------:R-:W-:Y:S01]  /*0710*/  FMUL R5, R29.reuse, R22 ;  /* 0x000000161d057220 */ /* 0x040fe20000400000 */
[----:B------:R-:W-:Y:S01]  /*0720*/  FMUL R29, R29, R6 ;  /* 0x000000061d1d7220 */ /* 0x000fe20000400000 */
[----:B------:R-:W-:Y:S01]  /*0730*/  FMUL R6, R27, R17 ;  /* 0x000000111b067220 */ /* 0x000fe20000400000 */
[----:B------:R-:W1:Y:S02]  /*0740*/  MUFU.RCP R7, R7 ;  /* 0x0000000700077308 */ /* 0x000e640000001000 */
[----:B-1----:R-:W-:Y:S01]  /*0750*/  FMUL R20, R7, R16 ;  /* 0x0000001007147220 */ /* 0x002fe20000400000 */
[C---:B0-----:R-:W-:Y:S01]  /*0760*/  SHF.L.U32 R23, R4.reuse, 0x1, RZ ;  /* 0x0000000104177819 */ /* 0x041fe200000006ff */
[C---:B------:R-:W-:Y:S01]  /*0770*/  IMAD.SHL.U32 R22, R4.reuse, 0x8, RZ ;  /* 0x0000000804167824 */ /* 0x040fe200078e00ff */
[----:B------:R-:W-:Y:S01]  /*0780*/  LOP3.LUT R4, R4, 0x7f, RZ, 0xc0, !PT ;  /* 0x0000007f04047812 */ /* 0x000fe200078ec0ff */
[C---:B------:R-:W-:Y:S01]  /*0790*/  FMUL R16, R20.reuse, R19 ;  /* 0x0000001314107220 */ /* 0x040fe20000400000 */
[----:B------:R-:W-:Y:S01]  /*07a0*/  FMUL R28, R20, R28 ;  /* 0x0000001c141c7220 */ /* 0x000fe20000400000 */
[----:B------:R-:W-:-:S02]  /*07b0*/  LOP3.LUT R7, R23, 0x400, RZ, 0xfc, !PT ;  /* 0x0000040017077812 */ /* 0x000fc400078efcff */
[----:B------:R-:W-:Y:S02]  /*07c0*/  LOP3.LUT R27, R23, 0x500, RZ, 0xfc, !PT ;  /* 0x00000500171b7812 */ /* 0x000fe400078efcff */
[----:B------:R-:W-:Y:S02]  /*07d0*/  LOP3.LUT R7, R7, 0x4fc, RZ, 0xc0, !PT ;  /* 0x000004fc07077812 */ /* 0x000fe400078ec0ff */
[----:B------:R-:W-:Y:S02]  /*07e0*/  LOP3.LUT R27, R27, 0x5fc, RZ, 0xc0, !PT ;  /* 0x000005fc1b1b7812 */ /* 0x000fe400078ec0ff */
[----:B------:R-:W-:Y:S01]  /*07f0*/  LOP3.LUT R22, R22, 0x3f8, RZ, 0xc0, !PT ;  /* 0x000003f816167812 */ /* 0x000fe200078ec0ff */
[----:B------:R-:W-:Y:S01]  /*0800*/  VIADD R7, R7, UR4 ;  /* 0x0000000407077c36 */ /* 0x000fe20008000000 */
[----:B------:R-:W-:-:S04]  /*0810*/  IADD3 R27, R27, UR4, RZ ;  /* 0x000000041b1b7c10 */ /* 0x000fc8000fffe0ff */
[----:B------:R-:W-:Y:S01]  /*0820*/  LEA R7, R4, R7, 0x2 ;  /* 0x0000000704077211 */ /* 0x000fe200078e10ff */
[-CC-:B--2---:R-:W-:Y:S01]  /*0830*/  FFMA R20, R5, R8.reuse, R12.reuse ;  /* 0x0000000805147223 */ /* 0x184fe2000000000c */
[-CC-:B------:R-:W-:Y:S01]  /*0840*/  FFMA R21, R24, R9.reuse, R13.reuse ;  /* 0x0000000918157223 */ /* 0x180fe2000000000d */
[----:B------:R-:W-:Y:S01]  /*0850*/  FFMA R17, R6, R9, R13 ;  /* 0x0000000906117223 */ /* 0x000fe2000000000d */
[----:B------:R-:W-:Y:S01]  /*0860*/  FFMA R19, R29, R8, R12 ;  /* 0x000000081d137223 */ /* 0x000fe2000000000c */
[C---:B------:R-:W-:Y:S01]  /*0870*/  LOP3.LUT R5, R23.reuse, 0x200, RZ, 0xfc, !PT ;  /* 0x0000020017057812 */ /* 0x040fe200078efcff */
[----:B------:R-:W-:Y:S01]  /*0880*/  IMAD R8, R4, 0x4, R27 ;  /* 0x0000000404087824 */ /* 0x000fe200078e021b */
[C---:B------:R-:W-:Y:S01]  /*0890*/  LOP3.LUT R9, R23.reuse, 0x600, RZ, 0xfc, !PT ;  /* 0x0000060017097812 */ /* 0x040fe200078efcff */
[----:B------:R-:W-:Y:S01]  /*08a0*/  FFMA R28, R28, R11, R15 ;  /* 0x0000000b1c1c7223 */ /* 0x000fe2000000000f */
[C---:B------:R-:W-:Y:S02]  /*08b0*/  LOP3.LUT R13, R23.reuse, 0xfc, RZ, 0xc0, !PT ;  /* 0x000000fc170d7812 */ /* 0x040fe400078ec0ff */
[----:B------:R-:W-:-:S02]  /*08c0*/  LOP3.LUT R12, R23, 0x100, RZ, 0xfc, !PT ;  /* 0x00000100170c7812 */ /* 0x000fc400078efcff */
[C---:B------:R-:W-:Y:S02]  /*08d0*/  LOP3.LUT R29, R23.reuse, 0x300, RZ, 0xfc, !PT ;  /* 0x00000300171d7812 */ /* 0x040fe400078efcff */
[----:B------:R-:W-:Y:S02]  /*08e0*/  LOP3.LUT R23, R23, 0x700, RZ, 0xfc, !PT ;  /* 0x0000070017177812 */ /* 0x000fe400078efcff */
[----:B------:R-:W-:Y:S02]  /*08f0*/  LOP3.LUT R5, R5, 0x2fc, RZ, 0xc0, !PT ;  /* 0x000002fc05057812 */ /* 0x000fe400078ec0ff */
[----:B------:R-:W-:Y:S02]  /*0900*/  LOP3.LUT R9, R9, 0x6fc, RZ, 0xc0, !PT ;  /* 0x000006fc09097812 */ /* 0x000fe400078ec0ff */
[----:B------:R-:W-:Y:S01]  /*0910*/  LOP3.LUT R12, R12, 0x1fc, RZ, 0xc0, !PT ;  /* 0x000001fc0c0c7812 */ /* 0x000fe200078ec0ff */
[----:B------:R-:W-:Y:S01]  /*0920*/  VIADD R5, R5, UR4 ;  /* 0x0000000405057c36 */ /* 0x000fe20008000000 */
[----:B------:R-:W-:Y:S01]  /*0930*/  LOP3.LUT R29, R29, 0x3fc, RZ, 0xc0, !PT ;  /* 0x000003fc1d1d7812 */ /* 0x000fe200078ec0ff */
[----:B------:R-:W-:Y:S01]  /*0940*/  VIADD R9, R9, UR4 ;  /* 0x0000000409097c36 */ /* 0x000fe20008000000 */
[----:B------:R-:W-:-:S02]  /*0950*/  LOP3.LUT R23, R23, 0x7fc, RZ, 0xc0, !PT ;  /* 0x000007fc17177812 */ /* 0x000fc400078ec0ff */
[----:B------:R-:W-:Y:S02]  /*0960*/  IADD3 R13, R13, UR4, RZ ;  /* 0x000000040d0d7c10 */ /* 0x000fe4000fffe0ff */
[----:B------:R-:W-:Y:S02]  /*0970*/  IADD3 R12, R12, UR4, RZ ;  /* 0x000000040c0c7c10 */ /* 0x000fe4000fffe0ff */
[----:B------:R-:W-:Y:S01]  /*0980*/  IADD3 R29, R29, UR4, RZ ;  /* 0x000000041d1d7c10 */ /* 0x000fe2000fffe0ff */
[C---:B------:R-:W-:Y:S01]  /*0990*/  IMAD R13, R4.reuse, 0x4, R13 ;  /* 0x00000004040d7824 */ /* 0x040fe200078e020d */
[----:B------:R-:W-:Y:S01]  /*09a0*/  IADD3 R23, R23, UR4, RZ ;  /* 0x0000000417177c10 */ /* 0x000fe2000fffe0ff */
[C---:B------:R-:W-:Y:S01]  /*09b0*/  IMAD R12, R4.reuse, 0x4, R12 ;  /* 0x00000004040c7824 */ /* 0x040fe200078e020c */
[C---:B------:R-:W-:Y:S01]  /*09c0*/  LEA R5, R4.reuse, R5, 0x2 ;  /* 0x0000000504057211 */ /* 0x040fe200078e10ff */
[C---:B------:R-:W-:Y:S01]  /*09d0*/  IMAD R6, R4.reuse, 0x4, R29 ;  /* 0x0000000404067824 */ /* 0x040fe200078e021d */
[C---:B------:R-:W-:Y:S01]  /*09e0*/  LEA R9, R4.reuse, R9, 0x2 ;  /* 0x0000000904097211 */ /* 0x040fe200078e10ff */
[----:B------:R-:W-:-:S02]  /*09f0*/  IMAD R4, R4, 0x4, R23 ;  /* 0x0000000404047824 */ /* 0x000fc400078e0217 */
[----:B------:R-:W-:Y:S01]  /*0a00*/  FMUL R23, R26, R18 ;  /* 0x000000121a177220 */ /* 0x000fe20000400000 */
[----:B------:R-:W-:Y:S01]  /*0a10*/  FSETP.GEU.AND P2, PT, R21, RZ, PT ;  /* 0x000000ff1500720b */ /* 0x000fe20003f4e000 */
[-CC-:B------:R-:W-:Y:S01]  /*0a20*/  FFMA R18, R25, R10.reuse, R14.reuse ;  /* 0x0000000a19127223 */ /* 0x180fe2000000000e */
[----:B------:R-:W-:Y:S01]  /*0a30*/  FSETP.GEU.AND P3, PT, R19, RZ, PT ;  /* 0x000000ff1300720b */ /* 0x000fe20003f6e000 */
[----:B------:R-:W-:Y:S01]  /*0a40*/  FFMA R10, R23, R10, R14 ;  /* 0x0000000a170a7223 */ /* 0x000fe2000000000e */
[----:B------:R-:W-:Y:S02]  /*0a50*/  FSEL R23, R21, RZ, P2 ;  /* 0x000000ff15177208 */ /* 0x000fe40001000000 */
[----:B------:R-:W-:Y:S02]  /*0a60*/  LEA R27, R22, UR4, 0x1 ;  /* 0x00000004161b7c11 */ /* 0x000fe4000f8e08ff */
[----:B------:R-:W-:Y:S02]  /*0a70*/  FSETP.GEU.AND P2, PT, R20, RZ, PT ;  /* 0x000000ff1400720b */ /* 0x000fe40003f4e000 */
[----:B------:R-:W-:-:S02]  /*0a80*/  FSEL R25, R19, RZ, P3 ;  /* 0x000000ff13197208 */ /* 0x000fc40001800000 */
[----:B------:R-:W-:Y:S01]  /*0a90*/  LEA R24, R22, R27, 0x2 ;  /* 0x0000001b16187211 */ /* 0x000fe200078e10ff */
[----:B------:R-:W-:Y:S01]  /*0aa0*/  FFMA R22, R16, R11, R15 ;  /* 0x0000000b10167223 */ /* 0x000fe2000000000f */
[----:B------:R-:W-:Y:S02]  /*0ab0*/  FSETP.GEU.AND P3, PT, R18, RZ, PT ;  /* 0x000000ff1200720b */ /* 0x000fe40003f6e000 */
[----:B------:R-:W-:Y:S01]  /*0ac0*/  FSEL R29, R20, RZ, P2 ;  /* 0x000000ff141d7208 */ /* 0x000fe20001000000 */
[----:B------:R0:W-:Y:S01]  /*0ad0*/  STS [R24], R25 ;  /* 0x0000001918007388 */ /* 0x0001e20000000800 */
[C---:B------:R-:W-:Y:S02]  /*0ae0*/  FSETP.GEU.AND P2, PT, R17.reuse, RZ, PT ;  /* 0x000000ff1100720b */ /* 0x040fe40003f4e000 */
[----:B------:R-:W-:Y:S01]  /*0af0*/  FSEL R27, R18, RZ, P3 ;  /* 0x000000ff121b7208 */ /* 0x000fe20001800000 */
[----:B------:R1:W-:Y:S01]  /*0b00*/  STS [R24+0x4], R29 ;  /* 0x0000041d18007388 */ /* 0x0003e20000000800 */
[----:B------:R-:W-:-:S02]  /*0b10*/  FSEL R17, R17, RZ, P2 ;  /* 0x000000ff11117208 */ /* 0x000fc40001000000 */
[----:B------:R-:W-:Y:S01]  /*0b20*/  FSETP.GEU.AND P3, PT, R10, RZ, PT ;  /* 0x000000ff0a00720b */ /* 0x000fe20003f6e000 */
[----:B------:R2:W-:Y:S01]  /*0b30*/  STS [R24+0x18], R27 ;  /* 0x0000181b18007388 */ /* 0x0005e20000000800 */
[----:B------:R-:W-:Y:S02]  /*0b40*/  FSETP.GEU.AND P4, PT, R28, RZ, PT ;  /* 0x000000ff1c00720b */ /* 0x000fe40003f8e000 */
[----:B------:R-:W-:Y:S01]  /*0b50*/  FSETP.GEU.AND P2, PT, R22, RZ, PT ;  /* 0x000000ff1600720b */ /* 0x000fe20003f4e000 */
[----:B------:R3:W-:Y:S01]  /*0b60*/  STS [R24+0xc], R23 ;  /* 0x00000c1718007388 */ /* 0x0007e20000000800 */
[----:B0-----:R-:W-:Y:S02]  /*0b70*/  FSEL R25, R28, RZ, P4 ;  /* 0x000000ff1c197208 */ /* 0x001fe40002000000 */
[----:B-1----:R-:W-:Y:S01]  /*0b80*/  FSEL R29, R22, RZ, P2 ;  /* 0x000000ff161d7208 */ /* 0x002fe20001000000 */
[----:B------:R0:W-:Y:S01]  /*0b90*/  STS [R24+0x10], R17 ;  /* 0x0000101118007388 */ /* 0x0001e20000000800 */
[----:B------:R-:W-:-:S02]  /*0ba0*/  LOP3.LUT R26, R0, 0x180, RZ, 0xfc, !PT ;  /* 0x00000180001a7812 */ /* 0x000fc400078efcff */
[----:B--2---:R-:W-:Y:S01]  /*0bb0*/  FSEL R27, R10, RZ, P3 ;  /* 0x000000ff0a1b7208 */ /* 0x004fe20001800000 */
[----:B------:R-:W-:Y:S01]  /*0bc0*/  STS [R24+0x24], R25 ;  /* 0x0000241918007388 */ /* 0x000fe20000000800 */
[----:B------:R-:W-:Y:S01]  /*0bd0*/  LOP3.LUT R16, R0, 0x140, RZ, 0xfc, !PT ;  /* 0x0000014000107812 */ /* 0x000fe200078efcff */
[----:B------:R-:W-:Y:S01]  /*0be0*/  IMAD.HI R11, R26, 0x2aaaaaab, RZ ;  /* 0x2aaaaaab1a0b7827 */ /* 0x000fe200078e02ff */
[C---:B------:R-:W-:Y:S01]  /*0bf0*/  LOP3.LUT R19, R0.reuse, 0x100, RZ, 0xfc, !PT ;  /* 0x0000010000137812 */ /* 0x040fe200078efcff */
[----:B------:R1:W-:Y:S01]  /*0c00*/  STS [R24+0x1c], R27 ;  /* 0x00001c1b18007388 */ /* 0x0003e20000000800 */
[----:B------:R-:W-:Y:S01]  /*0c10*/  LOP3.LUT R18, R0, 0xc0, RZ, 0xfc, !PT ;  /* 0x000000c000127812 */ /* 0x000fe200078efcff */
[----:B------:R-:W-:Y:S01]  /*0c20*/  IMAD.HI R21, R16, 0x2aaaaaab, RZ ;  /* 0x2aaaaaab10157827 */ /* 0x000fe200078e02ff */
[----:B------:R-:W-:Y:S01]  /*0c30*/  SHF.R.U32.HI R20, RZ, 0x1f, R11 ;  /* 0x0000001fff147819 */ /* 0x000fe2000001160b */
[----:B------:R-:W-:Y:S01]  /*0c40*/  STS [R24+0x28], R29 ;  /* 0x0000281d18007388 */ /* 0x000fe20000000800 */
[----:B------:R-:W-:Y:S01]  /*0c50*/  LOP3.LUT R22, R0, 0x40, RZ, 0xfc, !PT ;  /* 0x0000004000167812 */ /* 0x000fe200078efcff */
[----:B------:R-:W-:Y:S01]  /*0c60*/  IMAD.HI R14, R19, 0x2aaaaaab, RZ ;  /* 0x2aaaaaab130e7827 */ /* 0x000fe200078e02ff */
[----:B------:R-:W-:Y:S01]  /*0c70*/  LEA.HI.SX32 R11, R11, R20, 0x1c ;  /* 0x000000140b0b7211 */ /* 0x000fe200078fe2ff */
[----:B------:R-:W-:Y:S01]  /*0c80*/  BAR.SYNC.DEFER_BLOCKING 0x0 ;  /* 0x0000000000007b1d */ /* 0x000fe20000010000 */
[----:B------:R-:W-:-:S02]  /*0c90*/  SHF.R.U32.HI R15, RZ, 0x1f, R21 ;  /* 0x0000001fff0f7819 */ /* 0x000fc40000011615 */
[----:B---3--:R-:W-:Y:S01]  /*0ca0*/  SHF.R.U32.HI R23, RZ, 0x1f, R14 ;  /* 0x0000001fff177819 */ /* 0x008fe2000001160e */
[----:B------:R-:W-:Y:S01]  /*0cb0*/  IMAD R26, R11, -0x60, R26 ;  /* 0xffffffa00b1a7824 */ /* 0x000fe200078e021a */
[----:B------:R-:W-:Y:S01]  /*0cc0*/  LEA.HI.SX32 R21, R21, R15, 0x1c ;  /* 0x0000000f15157211 */ /* 0x000fe200078fe2ff */
[----:B------:R-:W-:Y:S01]  /*0cd0*/  IMAD.HI R15, R18, 0x2aaaaaab, RZ ;  /* 0x2aaaaaab120f7827 */ /* 0x000fe200078e02ff */
[----:B------:R-:W-:Y:S02]  /*0ce0*/  LEA.HI.SX32 R14, R14, R23, 0x1c ;  /* 0x000000170e0e7211 */ /* 0x000fe400078fe2ff */
[----:B------:R-:W-:Y:S01]  /*0cf0*/  LOP3.LUT R23, R0, 0x80, RZ, 0xfc, !PT ;  /* 0x0000008000177812 */ /* 0x000fe200078efcff */
[----:B------:R-:W-:Y:S01]  /*0d00*/  IMAD R26, R26, 0x3c1, R3 ;  /* 0x000003c11a1a7824 */ /* 0x000fe200078e0203 */
[----:B------:R-:W-:Y:S02]  /*0d10*/  SHF.R.U32.HI R20, RZ, 0x1f, R15 ;  /* 0x0000001fff147819 */ /* 0x000fe4000001160f */
[----:B------:R-:W-:Y:S01]  /*0d20*/  ISETP.LT.AND P2, PT, R16, 0x180, !P0 ;  /* 0x000001801000780c */ /* 0x000fe20004741270 */
[----:B0-----:R-:W-:Y:S01]  /*0d30*/  IMAD R17, R11, 0x258a0, R26 ;  /* 0x000258a00b117824 */ /* 0x001fe200078e021a */
[----:B------:R-:W-:Y:S01]  /*0d40*/  LEA.HI.SX32 R15, R15, R20, 0x1c ;  /* 0x000000140f0f7211 */ /* 0x000fe200078fe2ff */
[C---:B------:R-:W-:Y:S01]  /*0d50*/  IMAD.HI R20, R22.reuse, 0x2aaaaaab, RZ ;  /* 0x2aaaaaab16147827 */ /* 0x040fe200078e02ff */
[----:B------:R-:W0:Y:S01]  /*0d60*/  LDC.64 R10, c[0x0][0x238] ;  /* 0x00008e00ff0a7b82 */ /* 0x000e220000000a00 */
[----:B------:R-:W-:-:S02]  /*0d70*/  ISETP.LT.AND P6, PT, R22, 0x180, !P0 ;  /* 0x000001801600780c */ /* 0x000fc400047c1270 */
[----:B------:R-:W-:Y:S01]  /*0d80*/  IMAD.HI R28, R23, 0x2aaaaaab, RZ ;  /* 0x2aaaaaab171c7827 */ /* 0x000fe200078e02ff */
[----:B-1----:R-:W-:Y:S02]  /*0d90*/  SHF.R.U32.HI R27, RZ, 0x1f, R20 ;  /* 0x0000001fff1b7819 */ /* 0x002fe40000011614 */
[----:B------:R-:W-:Y:S01]  /*0da0*/  ISETP.LT.AND P4, PT, R18, 0x180, !P0 ;  /* 0x000001801200780c */ /* 0x000fe20004781270 */
[----:B------:R-:W1:Y:S01]  /*0db0*/  LDS R13, [R13] ;  /* 0x000000000d0d7984 */ /* 0x000e620000000800 */
[----:B------:R-:W-:Y:S01]  /*0dc0*/  LEA.HI.SX32 R27, R20, R27, 0x1c ;  /* 0x0000001b141b7211 */ /* 0x000fe200078fe2ff */
[----:B------:R-:W-:Y:S01]  /*0dd0*/  IMAD R18, R15, -0x60, R18 ;  /* 0xffffffa00f127824 */ /* 0x000fe200078e0212 */
[----:B------:R-:W-:Y:S01]  /*0de0*/  ISETP.LT.AND P3, PT, R19, 0x180, !P0 ;  /* 0x000001801300780c */ /* 0x000fe20004761270 */
[----:B------:R-:W2:Y:S01]  /*0df0*/  LDS R12, [R12+0x200] ;  /* 0x000200000c0c7984 */ /* 0x000ea20000000800 */
[----:B------:R-:W-:Y:S01]  /*0e00*/  ISETP.LT.AND P5, PT, R23, 0x180, !P0 ;  /* 0x000001801700780c */ /* 0x000fe200047a1270 */
[----:B------:R-:W-:Y:S01]  /*0e10*/  IMAD R22, R27, -0x60, R22 ;  /* 0xffffffa01b167824 */ /* 0x000fe200078e0216 */
[----:B------:R-:W-:Y:S01]  /*0e20*/  ISETP.LT.AND P0, PT, R0, 0x180, !P0 ;  /* 0x000001800000780c */ /* 0x000fe20004701270 */
[----:B------:R-:W3:Y:S01]  /*0e30*/  LDS R5, [R5+0x400] ;  /* 0x0004000005057984 */ /* 0x000ee20000000800 */
[----:B------:R-:W-:-:S02]  /*0e40*/  IMAD R18, R18, 0x3c1, R3 ;  /* 0x000003c112127824 */ /* 0x000fc400078e0203 */
[--C-:B------:R-:W-:Y:S01]  /*0e50*/  IMAD R22, R22, 0x3c1, R3.reuse ;  /* 0x000003c116167824 */ /* 0x100fe200078e0203 */
[----:B------:R4:W5:Y:S04]  /*0e60*/  LDS R24, [R6+0x600] ;  /* 0x0006000006187984 */ /* 0x0009680000000800 */
[----:B------:R-:W3:Y:S04]  /*0e70*/  LDS R25, [R7+0x800] ;  /* 0x0008000007197984 */ /* 0x000ee80000000800 */
[----:B------:R4:W5:Y:S02]  /*0e80*/  LDS R26, [R8+0xa00] ;  /* 0x000a0000081a7984 */ /* 0x0009640000000800 */
[----:B----4-:R-:W-:Y:S01]  /*0e90*/  IMAD R6, R21, -0x60, R16 ;  /* 0xffffffa015067824 */ /* 0x010fe200078e0210 */
[----:B------:R-:W-:Y:S01]  /*0ea0*/  SHF.R.U32.HI R16, RZ, 0x1f, R28 ;  /* 0x0000001fff107819 */ /* 0x000fe2000001161c */
[----:B------:R4:W5:Y:S02]  /*0eb0*/  LDS R29, [R9+0xc00] ;  /* 0x000c0000091d7984 */ /* 0x0009640000000800 */
[----:B------:R-:W-:Y:S01]  /*0ec0*/  IMAD R20, R6, 0x3c1, R3 ;  /* 0x000003c106147824 */ /* 0x000fe200078e0203 */
[----:B------:R-:W-:Y:S01]  /*0ed0*/  LEA.HI.SX32 R28, R28, R16, 0x1c ;  /* 0x000000101c1c7211 */ /* 0x000fe200078fe2ff */
[----:B------:R-:W-:-:S02]  /*0ee0*/  IMAD R6, R14, -0x60, R19 ;  /* 0xffffffa00e067824 */ /* 0x000fc400078e0213 */
[----:B------:R-:W-:Y:S02]  /*0ef0*/  IMAD R21, R21, 0x258a0, R20 ;  /* 0x000258a015157824 */ /* 0x000fe400078e0214 */
[----:B------:R-:W-:Y:S02]  /*0f00*/  IMAD R8, R28, -0x60, R23 ;  /* 0xffffffa01c087824 */ /* 0x000fe400078e0217 */
[--C-:B------:R-:W-:Y:S02]  /*0f10*/  IMAD R23, R6, 0x3c1, R3.reuse ;  /* 0x000003c106177824 */ /* 0x100fe400078e0203 */
[----:B------:R-:W-:Y:S02]  /*0f20*/  IMAD R19, R8, 0x3c1, R3 ;  /* 0x000003c108137824 */ /* 0x000fe400078e0203 */
[----:B----4-:R-:W-:Y:S02]  /*0f30*/  IMAD R9, R27, 0x258a0, R22 ;  /* 0x000258a01b097824 */ /* 0x010fe400078e0216 */
[----:B------:R-:W-:-:S02]  /*0f40*/  IMAD R27, R14, 0x258a0, R23 ;  /* 0x000258a00e1b7824 */ /* 0x000fc400078e0217 */
[----:B------:R-:W-:Y:S02]  /*0f50*/  IMAD R19, R28, 0x258a0, R19 ;  /* 0x000258a01c137824 */ /* 0x000fe400078e0213 */
[----:B------:R-:W-:Y:S02]  /*0f60*/  IMAD R23, R15, 0x258a0, R18 ;  /* 0x000258a00f177824 */ /* 0x000fe400078e0212 */
[----:B0-----:R-:W-:-:S04]  /*0f70*/  IMAD.WIDE R6, R2, 0x4, R10 ;  /* 0x0000000402067825 */ /* 0x001fc800078e020a */
[--C-:B------:R-:W-:Y:S01]  /*0f80*/  IMAD.WIDE R8, R9, 0x4, R10.reuse ;  /* 0x0000000409087825 */ /* 0x100fe200078e020a */
[----:B-1----:R0:W-:Y:S03]  /*0f90*/  @P0 STG.E desc[UR6][R6.64], R13 ;  /* 0x0000000d06000986 */ /* 0x0021e6000c101906 */
[--C-:B------:R-:W-:Y:S01]  /*0fa0*/  IMAD.WIDE R14, R19, 0x4, R10.reuse ;  /* 0x00000004130e7825 */ /* 0x100fe200078e020a */
[----:B--2---:R0:W-:Y:S03]  /*0fb0*/  @P6 STG.E desc[UR6][R8.64], R12 ;  /* 0x0000000c08006986 */ /* 0x0041e6000c101906 */
[--C-:B------:R-:W-:Y:S01]  /*0fc0*/  IMAD.WIDE R22, R23, 0x4, R10.reuse ;  /* 0x0000000417167825 */ /* 0x100fe200078e020a */
[----:B---3--:R0:W-:Y:S03]  /*0fd0*/  @P5 STG.E desc[UR6][R14.64], R5 ;  /* 0x000000050e005986 */ /* 0x0081e6000c101906 */
[--C-:B------:R-:W-:Y:S01]  /*0fe0*/  IMAD.WIDE R18, R27, 0x4, R10.reuse ;  /* 0x000000041b127825 */ /* 0x100fe200078e020a */
[----:B-----5:R0:W-:Y:S03]  /*0ff0*/  @P4 STG.E desc[UR6][R22.64], R24 ;  /* 0x0000001816004986 */ /* 0x0201e6000c101906 */
[--C-:B------:R-:W-:Y:S01]  /*1000*/  IMAD.WIDE R20, R21, 0x4, R10.reuse ;  /* 0x0000000415147825 */ /* 0x100fe200078e020a */
[----:B------:R0:W-:Y:S03]  /*1010*/  @P3 STG.E desc[UR6][R18.64], R25 ;  /* 0x0000001912003986 */ /* 0x0001e6000c101906 */
[----:B------:R-:W-:Y:S01]  /*1020*/  IMAD.WIDE R16, R17, 0x4, R10 ;  /* 0x0000000411107825 */ /* 0x000fe200078e020a */
[----:B------:R0:W-:Y:S04]  /*1030*/  @P2 STG.E desc[UR6][R20.64], R26 ;  /* 0x0000001a14002986 */ /* 0x0001e8000c101906 */
[----:B------:R0:W-:Y:S02]  /*1040*/  @P1 STG.E desc[UR6][R16.64], R29 ;  /* 0x0000001d10001986 */ /* 0x0001e4000c101906 */
[----:B0-----:R-:W-:Y:S05]  /*1050*/  @!P1 EXIT ;  /* 0x000000000000994d */ /* 0x001fea0003800000 */
[----:B0-----:R-:W0:Y:S01]  /*1060*/  LDS R7, [R4+0xe00] ;  /* 0x000e000004077984 */ /* 0x001e220000000800 */
[----:B------:R-:W-:-:S05]  /*1070*/  LOP3.LUT R0, R0, 0x1c0, RZ, 0xfc, !PT ;  /* 0x000001c000007812 */ /* 0x000fca00078efcff */
[----:B------:R-:W-:-:S05]  /*1080*/  IMAD.HI R2, R0, 0x2aaaaaab, RZ ;  /* 0x2aaaaaab00027827 */ /* 0x000fca00078e02ff */
[----:B------:R-:W-:-:S04]  /*1090*/  SHF.R.U32.HI R5, RZ, 0x1f, R2 ;  /* 0x0000001fff057819 */ /* 0x000fc80000011602 */
[----:B------:R-:W-:-:S05]  /*10a0*/  LEA.HI.SX32 R5, R2, R5, 0x1c ;  /* 0x0000000502057211 */ /* 0x000fca00078fe2ff */
[----:B------:R-:W-:-:S04]  /*10b0*/  IMAD R0, R5, -0x60, R0 ;  /* 0xffffffa005007824 */ /* 0x000fc800078e0200 */
[----:B------:R-:W-:-:S04]  /*10c0*/  IMAD R0, R0, 0x3c1, R3 ;  /* 0x000003c100007824 */ /* 0x000fc800078e0203 */
[----:B------:R-:W-:-:S04]  /*10d0*/  IMAD R5, R5, 0x258a0, R0 ;  /* 0x000258a005057824 */ /* 0x000fc800078e0200 */
[----:B------:R-:W-:-:S05]  /*10e0*/  IMAD.WIDE R10, R5, 0x4, R10 ;  /* 0x00000004050a7825 */ /* 0x000fca00078e020a */
[----:B0-----:R-:W-:Y:S01]  /*10f0*/  STG.E desc[UR6][R10.64], R7 ;  /* 0x000000070a007986 */ /* 0x001fe2000c101906 */
[----:B------:R-:W-:Y:S05]  /*1100*/  EXIT ;  /* 0x000000000000794d */ /* 0x000fea0003800000 */
.L_x_0:
[----:B------:R-:W-:-:S00]  /*1110*/  BRA `(.L_x_0) ;  /* 0xfffffffc00fc7947 */ /* 0x000fc0000383ffff */
[----:B------:R-:W-:-:S00]  /*1120*/  NOP ;  /* 0x0000000000007918 */ /* 0x000fc00000000000 */
        /* <DEDUP_REMOVED lines=13> */
.L_x_1:


//--------------------- .nv.global.init           --------------------------
	.section	.nv.global.init,"aw",@progbits
.nv.global.init:
	.type		_$_str,@object
	.size		_$_str,(_$_str_$_2 - _$_str)
_$_str:
        /*0000*/ 	.byte	0x5f, 0x5f, 0x43, 0x55, 0x44, 0x41, 0x5f, 0x46, 0x54, 0x5a, 0x00
	.type		_$_str_$_2,@object
	.size		_$_str_$_2,(.L_1 - _$_str_$_2)
_$_str_$_2:
        /*000b*/ 	.byte	0x5f, 0x5f, 0x43, 0x55, 0x44, 0x41, 0x5f, 0x50, 0x52, 0x45, 0x43, 0x5f, 0x53, 0x51, 0x52, 0x54
        /*001b*/ 	.byte	0x00
.L_1:


//--------------------- .nv.shared.triton_poi_fused__native_batch_norm_legit_no_training_relu_3 --------------------------
	.section	.nv.shared.triton_poi_fused__native_batch_norm_legit_no_training_relu_3,"aw",@nobits
	.sectionflags	@""
	.align	16
	.zero		1024


//--------------------- .nv.constant0.triton_poi_fused__native_batch_norm_legit_no_training_relu_3 --------------------------
	.section	.nv.constant0.triton_poi_fused__native_batch_norm_legit_no_training_relu_3,"a",@progbits
	.sectionflags	@""
	.align	4
.nv.constant0.triton_poi_fused__native_batch_norm_legit_no_training_relu_3:
	.zero		584
